	.headerflags	@"EF_CUDA_TEXMODE_UNIFIED EF_CUDA_64BIT_ADDRESS EF_CUDA_ACCELERATORS EF_CUDA_SM90 EF_CUDA_VIRTUAL_SM(EF_CUDA_SM90)"
	.elftype	@"ET_EXEC"


//--------------------- .nv.info                  --------------------------
	.section	.nv.info,"",@"SHT_CUDA_INFO"
	.align	4


	//----- nvinfo : EIATTR_REGCOUNT
	.align		4
        /*0000*/ 	.byte	0x04, 0x2f
        /*0002*/ 	.short	(.L_3 - .L_2)
	.align		4
.L_2:
        /*0004*/ 	.word	index@(triton_poi_fused__native_batch_norm_legit_no_training_convolution_hardtanh_46)
        /*0008*/ 	.word	0x00000020


	//----- nvinfo : EIATTR_MIN_STACK_SIZE
	.align		4
.L_3:
        /*000c*/ 	.byte	0x04, 0x12
        /*000e*/ 	.short	(.L_5 - .L_4)
	.align		4
.L_4:
        /*0010*/ 	.word	index@(triton_poi_fused__native_batch_norm_legit_no_training_convolution_hardtanh_46)
        /*0014*/ 	.word	0x00000000


	//----- nvinfo : EIATTR_FRAME_SIZE
	.align		4
.L_5:
        /*0018*/ 	.byte	0x04, 0x11
        /*001a*/ 	.short	(.L_7 - .L_6)
	.align		4
.L_6:
        /*001c*/ 	.word	index@(triton_poi_fused__native_batch_norm_legit_no_training_convolution_hardtanh_46)
        /*0020*/ 	.word	0x00000000


	//----- nvinfo : EIATTR_MIN_STACK_SIZE
	.align		4
.L_7:
        /*0024*/ 	.byte	0x04, 0x12
        /*0026*/ 	.short	(.L_9 - .L_8)
	.align		4
.L_8:
        /*0028*/ 	.word	index@(triton_poi_fused__native_batch_norm_legit_no_training_convolution_hardtanh_46)
        /*002c*/ 	.word	0x00000000
.L_9:


//--------------------- .nv.info.triton_poi_fused__native_batch_norm_legit_no_training_convolution_hardtanh_46 --------------------------
	.section	.nv.info.triton_poi_fused__native_batch_norm_legit_no_training_convolution_hardtanh_46,"",@"SHT_CUDA_INFO"
	.sectionflags	@""
	.align	4


	//----- nvinfo : EIATTR_CUDA_API_VERSION
	.align		4
        /*0000*/ 	.byte	0x04, 0x37
        /*0002*/ 	.short	(.L_11 - .L_10)
.L_10:
        /*0004*/ 	.word	0x0000007c


	//----- nvinfo : EIATTR_KPARAM_INFO
	.align		4
.L_11:
        /*0008*/ 	.byte	0x04, 0x17
        /*000a*/ 	.short	(.L_13 - .L_12)
.L_12:
        /*000c*/ 	.word	0x00000000
        /*0010*/ 	.short	0x0007
        /*0012*/ 	.short	0x0038
        /*0014*/ 	.byte	0x00, 0xf0, 0x11, 0x00


	//----- nvinfo : EIATTR_KPARAM_INFO
	.align		4
.L_13:
        /*0018*/ 	.byte	0x04, 0x17
        /*001a*/ 	.short	(.L_15 - .L_14)
.L_14:
        /*001c*/ 	.word	0x00000000
        /*0020*/ 	.short	0x0006
        /*0022*/ 	.short	0x0030
        /*0024*/ 	.byte	0x00, 0xf4, 0x21, 0x00


	//----- nvinfo : EIATTR_KPARAM_INFO
	.align		4
.L_15:
        /*0028*/ 	.byte	0x04, 0x17
        /*002a*/ 	.short	(.L_17 - .L_16)
.L_16:
        /*002c*/ 	.word	0x00000000
        /*0030*/ 	.short	0x0005
        /*0032*/ 	.short	0x0028
        /*0034*/ 	.byte	0x00, 0xf4, 0x21, 0x00


	//----- nvinfo : EIATTR_KPARAM_INFO
	.align		4
.L_17:
        /*0038*/ 	.byte	0x04, 0x17
        /*003a*/ 	.short	(.L_19 - .L_18)
.L_18:
        /*003c*/ 	.word	0x00000000
        /*0040*/ 	.short	0x0004
        /*0042*/ 	.short	0x0020
        /*0044*/ 	.byte	0x00, 0xf4, 0x21, 0x00


	//----- nvinfo : EIATTR_KPARAM_INFO
	.align		4
.L_19:
        /*0048*/ 	.byte	0x04, 0x17
        /*004a*/ 	.short	(.L_21 - .L_20)
.L_20:
        /*004c*/ 	.word	0x00000000
        /*0050*/ 	.short	0x0003
        /*0052*/ 	.short	0x0018
        /*0054*/ 	.byte	0x00, 0xf4, 0x21, 0x00


	//----- nvinfo : EIATTR_KPARAM_INFO
	.align		4
.L_21:
        /*0058*/ 	.byte	0x04, 0x17
        /*005a*/ 	.short	(.L_23 - .L_22)
.L_22:
        /*005c*/ 	.word	0x00000000
        /*0060*/ 	.short	0x0002
        /*0062*/ 	.short	0x0010
        /*0064*/ 	.byte	0x00, 0xf4, 0x21, 0x00


	//----- nvinfo : EIATTR_KPARAM_INFO
	.align		4
.L_23:
        /*0068*/ 	.byte	0x04, 0x17
        /*006a*/ 	.short	(.L_25 - .L_24)
.L_24:
        /*006c*/ 	.word	0x00000000
        /*0070*/ 	.short	0x0001
        /*0072*/ 	.short	0x0008
        /*0074*/ 	.byte	0x00, 0xf4, 0x21, 0x00


	//----- nvinfo : EIATTR_KPARAM_INFO
	.align		4
.L_25:
        /*0078*/ 	.byte	0x04, 0x17
        /*007a*/ 	.short	(.L_27 - .L_26)
.L_26:
        /*007c*/ 	.word	0x00000000
        /*0080*/ 	.short	0x0000
        /*0082*/ 	.short	0x0000
        /*0084*/ 	.byte	0x00, 0xf4, 0x21, 0x00


	//----- nvinfo : EIATTR_SPARSE_MMA_MASK
	.align		4
.L_27:
        /*0088*/ 	.byte	0x03, 0x50
        /*008a*/ 	.short	0x0000


	//----- nvinfo : EIATTR_MAXREG_COUNT
	.align		4
        /*008c*/ 	.byte	0x03, 0x1b
        /*008e*/ 	.short	0x00ff


	//----- nvinfo : EIATTR_EXIT_INSTR_OFFSETS
	.align		4
        /*0090*/ 	.byte	0x04, 0x1c
        /*0092*/ 	.short	(.L_29 - .L_28)


	//   ....[0]....
.L_28:
        /*0094*/ 	.word	0x00000890


	//   ....[1]....
        /*0098*/ 	.word	0x000008b0


	//----- nvinfo : EIATTR_REQNTID
	.align		4
.L_29:
        /*009c*/ 	.byte	0x04, 0x10
        /*009e*/ 	.short	(.L_31 - .L_30)
.L_30:
        /*00a0*/ 	.word	0x00000080
        /*00a4*/ 	.word	0x00000001
        /*00a8*/ 	.word	0x00000001


	//----- nvinfo : EIATTR_CBANK_PARAM_SIZE
	.align		4
.L_31:
        /*00ac*/ 	.byte	0x03, 0x19
        /*00ae*/ 	.short	0x003c


	//----- nvinfo : EIATTR_PARAM_CBANK
	.align		4
        /*00b0*/ 	.byte	0x04, 0x0a
        /*00b2*/ 	.short	(.L_33 - .L_32)
	.align		4
.L_32:
        /*00b4*/ 	.word	index@(.nv.constant0.triton_poi_fused__native_batch_norm_legit_no_training_convolution_hardtanh_46)
        /*00b8*/ 	.short	0x0210
        /*00ba*/ 	.short	0x003c


	//----- nvinfo : EIATTR_SW_WAR
	.align		4
.L_33:
        /*00bc*/ 	.byte	0x04, 0x36
        /*00be*/ 	.short	(.L_35 - .L_34)
.L_34:
        /*00c0*/ 	.word	0x00000008
.L_35:


//--------------------- .nv.callgraph             --------------------------
	.section	.nv.callgraph,"",@"SHT_CUDA_CALLGRAPH"
	.align	4
	.sectionentsize	8
	.align		4
        /*0000*/ 	.word	0x00000000
	.align		4
        /*0004*/ 	.word	0xffffffff
	.align		4
        /*0008*/ 	.word	0x00000000
	.align		4
        /*000c*/ 	.word	0xfffffffe
	.align		4
        /*0010*/ 	.word	0x00000000
	.align		4
        /*0014*/ 	.word	0xfffffffd
	.align		4
        /*0018*/ 	.word	0x00000000
	.align		4
        /*001c*/ 	.word	0xfffffffc


//--------------------- .nv.constant4             --------------------------
	.section	.nv.constant4,"a",@progbits
	.align	8
	.align		8
.nv.constant4:
        /*0000*/ 	.dword	_$_str
	.align		8
        /*0008*/ 	.dword	_$_str_$_2


//--------------------- .text.triton_poi_fused__native_batch_norm_legit_no_training_convolution_hardtanh_46 --------------------------
	.section	.text.triton_poi_fused__native_batch_norm_legit_no_training_convolution_hardtanh_46,"ax",@progbits
	.align	128
        .global         triton_poi_fused__native_batch_norm_legit_no_training_convolution_hardtanh_46
        .type           triton_poi_fused__native_batch_norm_legit_no_training_convolution_hardtanh_46,@function
        .size           triton_poi_fused__native_batch_norm_legit_no_training_convolution_hardtanh_46,(.L_x_1 - triton_poi_fused__native_batch_norm_legit_no_training_convolution_hardtanh_46)
        .other          triton_poi_fused__native_batch_norm_legit_no_training_convolution_hardtanh_46,@"STO_CUDA_ENTRY STV_DEFAULT"
triton_poi_fused__native_batch_norm_legit_no_training_convolution_hardtanh_46:
.text.triton_poi_fused__native_batch_norm_legit_no_training_convolution_hardtanh_46:
[----:B------:R-:W0:Y:S01]  /*0000*/  LDC R1, c[0x0][0x28] ;  /* 0x00000a00ff017b82 */ /* 0x000e220000000800 */
[----:B------:R-:W1:Y:S07]  /*0010*/  S2R R0, SR_TID.X ;  /* 0x0000000000007919 */ /* 0x000e6e0000002100 */
[----:B------:R-:W2:Y:S01]  /*0020*/  LDC.64 R6, c[0x0][0x228] ;  /* 0x00008a00ff067b82 */ /* 0x000ea20000000a00 */
[----:B------:R-:W-:Y:S01]  /*0030*/  CS2R R4, SRZ ;  /* 0x0000000000047805 */ /* 0x000fe2000001ff00 */
[----:B------:R-:W-:Y:S01]  /*0040*/  ULDC.64 UR4, c[0x0][0x208] ;  /* 0x0000820000047ab9 */ /* 0x000fe20000000a00 */
[----:B------:R-:W3:Y:S01]  /*0050*/  S2R R3, SR_CTAID.X ;  /* 0x0000000000037919 */ /* 0x000ee20000002500 */
[----:B------:R-:W-:-:S04]  /*0060*/  CS2R R18, SRZ ;  /* 0x0000000000127805 */ /* 0x000fc8000001ff00 */
[----:B------:R-:W4:Y:S08]  /*0070*/  LDC.64 R16, c[0x0][0x218] ;  /* 0x00008600ff107b82 */ /* 0x000f300000000a00 */
[----:B------:R-:W5:Y:S01]  /*0080*/  LDC.64 R26, c[0x0][0x230] ;  /* 0x00008c00ff1a7b82 */ /* 0x000f620000000a00 */
[----:B-1----:R-:W-:-:S04]  /*0090*/  SHF.L.U32 R0, R0, 0x2, RZ ;  /* 0x0000000200007819 */ /* 0x002fc800000006ff */
[----:B------:R-:W-:-:S04]  /*00a0*/  LOP3.LUT R0, R0, 0x1fc, RZ, 0xc0, !PT ;  /* 0x000001fc00007812 */ /* 0x000fc800078ec0ff */
[----:B---3--:R-:W-:-:S04]  /*00b0*/  LEA R0, R3, R0, 0x9 ;  /* 0x0000000003007211 */ /* 0x008fc800078e48ff */
[----:B------:R-:W-:Y:S01]  /*00c0*/  IADD3 R21, R0, 0x2, RZ ;  /* 0x0000000200157810 */ /* 0x000fe20007ffe0ff */
[C---:B------:R-:W-:Y:S01]  /*00d0*/  IMAD.HI R2, R0.reuse, 0x4d77397f, RZ ;  /* 0x4d77397f00027827 */ /* 0x040fe200078e02ff */
[----:B------:R-:W-:-:S04]  /*00e0*/  ISETP.GE.AND P0, PT, R0, 0xd380, PT ;  /* 0x0000d3800000780c */ /* 0x000fc80003f06270 */
[----:B------:R-:W-:-:S04]  /*00f0*/  SHF.R.U32.HI R3, RZ, 0x1f, R2 ;  /* 0x0000001fff037819 */ /* 0x000fc80000011602 */
[----:B------:R-:W-:-:S05]  /*0100*/  LEA.HI.SX32 R3, R2, R3, 0x18 ;  /* 0x0000000302037211 */ /* 0x000fca00078fc2ff */
[----:B------:R-:W-:Y:S02]  /*0110*/  IMAD R2, R3, -0x34e, R0 ;  /* 0xfffffcb203027824 */ /* 0x000fe400078e0200 */
[----:B------:R-:W-:-:S04]  /*0120*/  IMAD.HI R3, R21, 0x4d77397f, RZ ;  /* 0x4d77397f15037827 */ /* 0x000fc800078e02ff */
[----:B--2---:R-:W-:Y:S01]  /*0130*/  IMAD.WIDE R8, R2, 0x4, R6 ;  /* 0x0000000402087825 */ /* 0x004fe200078e0206 */
[----:B------:R-:W-:-:S04]  /*0140*/  SHF.R.U32.HI R10, RZ, 0x1f, R3 ;  /* 0x0000001fff0a7819 */ /* 0x000fc80000011603 */
[----:B------:R-:W-:Y:S01]  /*0150*/  LEA.HI.SX32 R10, R3, R10, 0x18 ;  /* 0x0000000a030a7211 */ /* 0x000fe200078fc2ff */
[----:B------:R1:W2:Y:S04]  /*0160*/  @!P0 LDG.E.EL.64 R4, desc[UR4][R8.64] ;  /* 0x0000000408048981 */ /* 0x0002a8000c2e1b00 */
[----:B------:R-:W-:Y:S02]  /*0170*/  IMAD R21, R10, -0x34e, R21 ;  /* 0xfffffcb20a157824 */ /* 0x000fe400078e0215 */
[----:B------:R-:W1:Y:S02]  /*0180*/  LDC.64 R10, c[0x0][0x220] ;  /* 0x00008800ff0a7b82 */ /* 0x000e640000000a00 */
[----:B------:R-:W-:-:S05]  /*0190*/  IMAD.WIDE R6, R21, 0x4, R6 ;  /* 0x0000000415067825 */ /* 0x000fca00078e0206 */
[----:B------:R3:W2:Y:S01]  /*01a0*/  @!P0 LDG.E.EL.64 R18, desc[UR4][R6.64] ;  /* 0x0000000406128981 */ /* 0x0006a2000c2e1b00 */
[----:B------:R-:W-:Y:S01]  /*01b0*/  CS2R R22, SRZ ;  /* 0x0000000000167805 */ /* 0x000fe2000001ff00 */
[--C-:B----4-:R-:W-:Y:S01]  /*01c0*/  IMAD.WIDE R14, R2, 0x4, R16.reuse ;  /* 0x00000004020e7825 */ /* 0x110fe200078e0210 */
[----:B------:R-:W-:Y:S02]  /*01d0*/  CS2R R12, SRZ ;  /* 0x00000000000c7805 */ /* 0x000fe4000001ff00 */
[----:B------:R-:W-:Y:S01]  /*01e0*/  CS2R R24, SRZ ;  /* 0x0000000000187805 */ /* 0x000fe2000001ff00 */
[----:B------:R-:W-:-:S04]  /*01f0*/  IMAD.WIDE R16, R21, 0x4, R16 ;  /* 0x0000000415107825 */ /* 0x000fc800078e0210 */
[----:B-1----:R-:W-:-:S04]  /*0200*/  IMAD.WIDE R8, R2, 0x4, R10 ;  /* 0x0000000402087825 */ /* 0x002fc800078e020a */
[----:B------:R-:W-:Y:S01]  /*0210*/  IMAD.WIDE R28, R21, 0x4, R10 ;  /* 0x00000004151c7825 */ /* 0x000fe200078e020a */
[----:B---3--:R-:W-:Y:S01]  /*0220*/  CS2R R6, SRZ ;  /* 0x0000000000067805 */ /* 0x008fe2000001ff00 */
[----:B------:R-:W1:Y:S01]  /*0230*/  LDC.64 R10, c[0x0][0x238] ;  /* 0x00008e00ff0a7b82 */ /* 0x000e620000000a00 */
[----:B------:R3:W4:Y:S04]  /*0240*/  @!P0 LDG.E.EL.64 R22, desc[UR4][R16.64] ;  /* 0x0000000410168981 */ /* 0x000728000c2e1b00 */
[----:B------:R-:W4:Y:S04]  /*0250*/  @!P0 LDG.E.EL.64 R6, desc[UR4][R8.64] ;  /* 0x0000000408068981 */ /* 0x000f28000c2e1b00 */
[----:B------:R5:W4:Y:S01]  /*0260*/  @!P0 LDG.E.EL.64 R12, desc[UR4][R28.64] ;  /* 0x000000041c0c8981 */ /* 0x000b22000c2e1b00 */
[----:B---3--:R-:W-:-:S03]  /*0270*/  CS2R R16, SRZ ;  /* 0x0000000000107805 */ /* 0x008fc6000001ff00 */
[----:B------:R-:W3:Y:S01]  /*0280*/  @!P0 LDG.E.EL.64 R24, desc[UR4][R14.64] ;  /* 0x000000040e188981 */ /* 0x000ee2000c2e1b00 */
[----:B-----5:R-:W-:-:S04]  /*0290*/  IMAD.WIDE R28, R2, 0x4, R26 ;  /* 0x00000004021c7825 */ /* 0x020fc800078e021a */
[----:B------:R-:W-:-:S05]  /*02a0*/  IMAD.WIDE R26, R21, 0x4, R26 ;  /* 0x00000004151a7825 */ /* 0x000fca00078e021a */
[----:B------:R1:W5:Y:S02]  /*02b0*/  @!P0 LDG.E.EL.64 R16, desc[UR4][R26.64] ;  /* 0x000000041a108981 */ /* 0x000364000c2e1b00 */
[--C-:B-1----:R-:W-:Y:S01]  /*02c0*/  IMAD.WIDE R26, R2, 0x4, R10.reuse ;  /* 0x00000004021a7825 */ /* 0x102fe200078e020a */
[----:B------:R-:W-:Y:S01]  /*02d0*/  HFMA2.MMA R2, -RZ, RZ, 1.625, 0 ;  /* 0x3e800000ff027435 */ /* 0x000fe200000001ff */
[----:B------:R-:W-:Y:S02]  /*02e0*/  CS2R R14, SRZ ;  /* 0x00000000000e7805 */ /* 0x000fe4000001ff00 */
[----:B------:R-:W-:-:S04]  /*02f0*/  IMAD.WIDE R10, R21, 0x4, R10 ;  /* 0x00000004150a7825 */ /* 0x000fc800078e020a */
[----:B------:R-:W3:Y:S01]  /*0300*/  @!P0 LDG.E.EL.64 R14, desc[UR4][R28.64] ;  /* 0x000000041c0e8981 */ /* 0x000ee2000c2e1b00 */
[----:B------:R-:W-:-:S06]  /*0310*/  CS2R R20, SRZ ;  /* 0x0000000000147805 */ /* 0x000fcc000001ff00 */
[----:B------:R1:W5:Y:S02]  /*0320*/  @!P0 LDG.E.EL.64 R20, desc[UR4][R10.64] ;  /* 0x000000040a148981 */ /* 0x000364000c2e1b00 */
[----:B01----:R-:W-:Y:S01]  /*0330*/  CS2R R10, SRZ ;  /* 0x00000000000a7805 */ /* 0x003fe2000001ff00 */
[----:B--2---:R-:W-:-:S04]  /*0340*/  FADD R4, R4, 9.9999997473787516356e-06 ;  /* 0x3727c5ac04047421 */ /* 0x004fc80000000000 */
[----:B------:R0:W1:Y:S01]  /*0350*/  MUFU.SQRT R3, R4 ;  /* 0x0000000400037308 */ /* 0x0000620000002000 */
[----:B------:R-:W-:Y:S01]  /*0360*/  FADD R8, R19, 9.9999997473787516356e-06 ;  /* 0x3727c5ac13087421 */ /* 0x000fe20000000000 */
[----:B0-----:R-:W-:-:S06]  /*0370*/  FADD R4, R18, 9.9999997473787516356e-06 ;  /* 0x3727c5ac12047421 */ /* 0x001fcc0000000000 */
[----:B------:R0:W2:Y:S01]  /*0380*/  MUFU.SQRT R9, R4 ;  /* 0x0000000400097308 */ /* 0x0000a20000002000 */
[C---:B-1----:R-:W-:Y:S02]  /*0390*/  FSETP.GT.AND P6, PT, R3.reuse, 8.50705917302346158658e+37, PT ;  /* 0x7e8000000300780b */ /* 0x042fe40003fc4000 */
[----:B------:R-:W-:-:S05]  /*03a0*/  FSETP.GEU.AND P1, PT, R3, 1.175494350822287508e-38, PT ;  /* 0x008000000300780b */ /* 0x000fca0003f2e000 */
[----:B------:R-:W1:Y:S01]  /*03b0*/  MUFU.SQRT R8, R8 ;  /* 0x0000000800087308 */ /* 0x000e620000002000 */
[----:B0-----:R-:W-:-:S05]  /*03c0*/  FSEL R4, R2, 1, P6 ;  /* 0x3f80000002047808 */ /* 0x001fca0003000000 */
[----:B------:R-:W-:Y:S01]  /*03d0*/  @P6 FMUL R3, R3, 0.25 ;  /* 0x3e80000003036820 */ /* 0x000fe20000400000 */
[C---:B--2---:R-:W-:Y:S01]  /*03e0*/  FSETP.GT.AND P4, PT, R9.reuse, 8.50705917302346158658e+37, PT ;  /* 0x7e8000000900780b */ /* 0x044fe20003f84000 */
[----:B------:R-:W-:Y:S01]  /*03f0*/  @!P1 FMUL R4, R4, 16777216 ;  /* 0x4b80000004049820 */ /* 0x000fe20000400000 */
[----:B------:R-:W-:Y:S01]  /*0400*/  FSETP.GEU.AND P5, PT, R9, 1.175494350822287508e-38, PT ;  /* 0x008000000900780b */ /* 0x000fe20003fae000 */
[----:B------:R-:W-:Y:S01]  /*0410*/  @!P1 FMUL R3, R3, 16777216 ;  /* 0x4b80000003039820 */ /* 0x000fe20000400000 */
[C---:B-1----:R-:W-:Y:S02]  /*0420*/  FSETP.GT.AND P6, PT, R8.reuse, 8.50705917302346158658e+37, PT ;  /* 0x7e8000000800780b */ /* 0x042fe40003fc4000 */
[C---:B------:R-:W-:Y:S02]  /*0430*/  FSETP.GEU.AND P1, PT, R8.reuse, 1.175494350822287508e-38, PT ;  /* 0x008000000800780b */ /* 0x040fe40003f2e000 */
[----:B------:R-:W-:Y:S01]  /*0440*/  CS2R R18, SRZ ;  /* 0x0000000000127805 */ /* 0x000fe2000001ff00 */
[----:B------:R-:W-:Y:S01]  /*0450*/  FADD R5, R5, 9.9999997473787516356e-06 ;  /* 0x3727c5ac05057421 */ /* 0x000fe20000000000 */
[----:B------:R-:W0:Y:S03]  /*0460*/  MUFU.RCP R3, R3 ;  /* 0x0000000300037308 */ /* 0x000e260000001000 */
[----:B------:R-:W-:Y:S01]  /*0470*/  @P4 FMUL R9, R9, 0.25 ;  /* 0x3e80000009094820 */ /* 0x000fe20000400000 */
[----:B------:R1:W2:Y:S03]  /*0480*/  @!P0 LDG.E.EL.64 R18, desc[UR4][R26.64] ;  /* 0x000000041a128981 */ /* 0x0002a6000c2e1b00 */
[----:B------:R-:W-:Y:S01]  /*0490*/  @!P5 FMUL R9, R9, 16777216 ;  /* 0x4b8000000909d820 */ /* 0x000fe20000400000 */
[----:B------:R-:W-:Y:S01]  /*04a0*/  @P6 FMUL R8, R8, 0.25 ;  /* 0x3e80000008086820 */ /* 0x000fe20000400000 */
[----:B------:R-:W4:Y:S03]  /*04b0*/  MUFU.SQRT R5, R5 ;  /* 0x0000000500057308 */ /* 0x000f260000002000 */
[----:B------:R-:W-:Y:S01]  /*04c0*/  @!P1 FMUL R8, R8, 16777216 ;  /* 0x4b80000008089820 */ /* 0x000fe20000400000 */
[----:B-1----:R-:W1:Y:S04]  /*04d0*/  LDC.64 R26, c[0x0][0x210] ;  /* 0x00008400ff1a7b82 */ /* 0x002e680000000a00 */
[----:B------:R-:W4:Y:S01]  /*04e0*/  MUFU.RCP R9, R9 ;  /* 0x0000000900097308 */ /* 0x000f220000001000 */
[----:B0-----:R-:W-:Y:S01]  /*04f0*/  FMUL R4, R3, R4 ;  /* 0x0000000403047220 */ /* 0x001fe20000400000 */
[----:B------:R-:W-:-:S06]  /*0500*/  FSEL R3, R2, 1, P4 ;  /* 0x3f80000002037808 */ /* 0x000fcc0002000000 */
[----:B------:R-:W0:Y:S01]  /*0510*/  MUFU.RCP R8, R8 ;  /* 0x0000000800087308 */ /* 0x000e220000001000 */
[----:B------:R-:W-:Y:S01]  /*0520*/  FSEL R29, R2, 1, P6 ;  /* 0x3f800000021d7808 */ /* 0x000fe20003000000 */
[----:B------:R-:W-:Y:S01]  /*0530*/  @!P5 FMUL R3, R3, 16777216 ;  /* 0x4b8000000303d820 */ /* 0x000fe20000400000 */
[----:B----4-:R-:W-:-:S03]  /*0540*/  FSETP.GT.AND P2, PT, R5, 8.50705917302346158658e+37, PT ;  /* 0x7e8000000500780b */ /* 0x010fc60003f44000 */
[----:B------:R-:W-:Y:S01]  /*0550*/  @!P1 FMUL R29, R29, 16777216 ;  /* 0x4b8000001d1d9820 */ /* 0x000fe20000400000 */
[----:B------:R-:W-:Y:S01]  /*0560*/  FSEL R28, R2, 1, P2 ;  /* 0x3f800000021c7808 */ /* 0x000fe20001000000 */
[----:B------:R-:W-:Y:S01]  /*0570*/  FMUL R2, R9, R3 ;  /* 0x0000000309027220 */ /* 0x000fe20000400000 */
[----:B-1----:R-:W-:-:S04]  /*0580*/  IMAD.WIDE R26, R0, 0x4, R26 ;  /* 0x00000004001a7825 */ /* 0x002fc800078e021a */
[----:B0-----:R-:W-:Y:S01]  /*0590*/  FMUL R3, R8, R29 ;  /* 0x0000001d08037220 */ /* 0x001fe20000400000 */
[----:B------:R-:W-:-:S06]  /*05a0*/  CS2R R8, SRZ ;  /* 0x0000000000087805 */ /* 0x000fcc000001ff00 */
[----:B------:R-:W3:Y:S01]  /*05b0*/  @!P0 LDG.E.128 R8, desc[UR4][R26.64] ;  /* 0x000000041a088981 */ /* 0x000ee2000c1e1d00 */
[C---:B------:R-:W-:Y:S01]  /*05c0*/  FSETP.GEU.AND P3, PT, R5.reuse, 1.175494350822287508e-38, PT ;  /* 0x008000000500780b */ /* 0x040fe20003f6e000 */
[----:B------:R-:W-:-:S12]  /*05d0*/  @P2 FMUL R5, R5, 0.25 ;  /* 0x3e80000005052820 */ /* 0x000fd80000400000 */
[----:B------:R-:W-:-:S06]  /*05e0*/  @!P3 FMUL R5, R5, 16777216 ;  /* 0x4b8000000505b820 */ /* 0x000fcc0000400000 */
[----:B------:R-:W0:Y:S01]  /*05f0*/  MUFU.RCP R5, R5 ;  /* 0x0000000500057308 */ /* 0x000e220000001000 */
[----:B------:R-:W-:-:S04]  /*0600*/  @!P3 FMUL R28, R28, 16777216 ;  /* 0x4b8000001c1cb820 */ /* 0x000fc80000400000 */
[----:B0-----:R-:W-:Y:S01]  /*0610*/  FMUL R5, R5, R28 ;  /* 0x0000001c05057220 */ /* 0x001fe20000400000 */
[----:B---3--:R-:W-:Y:S01]  /*0620*/  FADD R9, R25, R9 ;  /* 0x0000000919097221 */ /* 0x008fe20000000000 */
[----:B------:R-:W-:Y:S01]  /*0630*/  FADD R8, R24, R8 ;  /* 0x0000000818087221 */ /* 0x000fe20000000000 */
[----:B------:R-:W-:Y:S01]  /*0640*/  FADD R11, R23, R11 ;  /* 0x0000000b170b7221 */ /* 0x000fe20000000000 */
[----:B------:R-:W-:Y:S01]  /*0650*/  FADD R10, R22, R10 ;  /* 0x0000000a160a7221 */ /* 0x000fe20000000000 */
[----:B------:R-:W-:Y:S01]  /*0660*/  FADD R24, R9, -R7 ;  /* 0x8000000709187221 */ /* 0x000fe20000000000 */
[----:B------:R-:W-:Y:S01]  /*0670*/  FADD R7, R8, -R6 ;  /* 0x8000000608077221 */ /* 0x000fe20000000000 */
[----:B------:R-:W-:Y:S02]  /*0680*/  FADD R6, R11, -R13 ;  /* 0x8000000d0b067221 */ /* 0x000fe40000000000 */
[----:B------:R-:W-:Y:S01]  /*0690*/  FMUL R24, R5, R24 ;  /* 0x0000001805187220 */ /* 0x000fe20000400000 */
[----:B------:R-:W-:Y:S01]  /*06a0*/  FADD R5, R10, -R12 ;  /* 0x8000000c0a057221 */ /* 0x000fe20000000000 */
[----:B------:R-:W-:Y:S01]  /*06b0*/  FMUL R7, R4, R7 ;  /* 0x0000000704077220 */ /* 0x000fe20000400000 */
[----:B------:R-:W-:Y:S01]  /*06c0*/  FMUL R6, R3, R6 ;  /* 0x0000000603067220 */ /* 0x000fe20000400000 */
[----:B--2---:R-:W-:Y:S01]  /*06d0*/  FFMA R15, R24, R15, R19 ;  /* 0x0000000f180f7223 */ /* 0x004fe20000000013 */
[----:B------:R-:W-:Y:S01]  /*06e0*/  FMUL R5, R2, R5 ;  /* 0x0000000502057220 */ /* 0x000fe20000400000 */
[----:B------:R-:W-:Y:S01]  /*06f0*/  FFMA R7, R7, R14, R18 ;  /* 0x0000000e07077223 */ /* 0x000fe20000000012 */
[----:B-----5:R-:W-:Y:S01]  /*0700*/  FFMA R6, R6, R17, R21 ;  /* 0x0000001106067223 */ /* 0x020fe20000000015 */
[----:B------:R-:W0:Y:S01]  /*0710*/  LDC.64 R2, c[0x0][0x240] ;  /* 0x00009000ff027b82 */ /* 0x000e220000000a00 */
[----:B------:R-:W-:Y:S01]  /*0720*/  FSETP.GTU.AND P1, PT, R15, RZ, PT ;  /* 0x000000ff0f00720b */ /* 0x000fe20003f2c000 */
[----:B------:R-:W-:Y:S01]  /*0730*/  FFMA R16, R5, R16, R20 ;  /* 0x0000001005107223 */ /* 0x000fe20000000014 */
[----:B------:R-:W-:-:S02]  /*0740*/  FSETP.GTU.AND P4, PT, R7, RZ, PT ;  /* 0x000000ff0700720b */ /* 0x000fc40003f8c000 */
[----:B------:R-:W-:Y:S02]  /*0750*/  FSEL R5, R15, RZ, P1 ;  /* 0x000000ff0f057208 */ /* 0x000fe40000800000 */
[----:B------:R-:W-:Y:S02]  /*0760*/  FSETP.GTU.AND P2, PT, R6, RZ, PT ;  /* 0x000000ff0600720b */ /* 0x000fe40003f4c000 */
[----:B------:R-:W-:Y:S02]  /*0770*/  FSETP.GTU.AND P3, PT, R16, RZ, PT ;  /* 0x000000ff1000720b */ /* 0x000fe40003f6c000 */
[----:B------:R-:W-:Y:S02]  /*0780*/  FSEL R4, R7, RZ, P4 ;  /* 0x000000ff07047208 */ /* 0x000fe40002000000 */
[----:B------:R-:W-:Y:S02]  /*0790*/  FSETP.GEU.AND P1, PT, R5, 6, PT ;  /* 0x40c000000500780b */ /* 0x000fe40003f2e000 */
[----:B------:R-:W-:-:S02]  /*07a0*/  FSEL R7, R6, RZ, P2 ;  /* 0x000000ff06077208 */ /* 0x000fc40001000000 */
[----:B------:R-:W-:Y:S02]  /*07b0*/  FSEL R6, R16, RZ, P3 ;  /* 0x000000ff10067208 */ /* 0x000fe40001800000 */
[----:B------:R-:W-:Y:S02]  /*07c0*/  FSETP.GEU.AND P5, PT, R4, 6, PT ;  /* 0x40c000000400780b */ /* 0x000fe40003fae000 */
[----:B------:R-:W-:Y:S02]  /*07d0*/  FSETP.GEU.AND P3, PT, R7, 6, PT ;  /* 0x40c000000700780b */ /* 0x000fe40003f6e000 */
[----:B------:R-:W-:Y:S02]  /*07e0*/  FSETP.GEU.AND P2, PT, R6, 6, PT ;  /* 0x40c000000600780b */ /* 0x000fe40003f4e000 */
[----:B------:R-:W-:Y:S01]  /*07f0*/  FSETP.NAN.AND P6, PT, R5, R5, PT ;  /* 0x000000050500720b */ /* 0x000fe20003fc8000 */
[----:B------:R1:W-:Y:S01]  /*0800*/  @!P0 STG.E.128 desc[UR4][R26.64], R8 ;  /* 0x000000081a008986 */ /* 0x0003e2000c101d04 */
[----:B------:R-:W-:-:S02]  /*0810*/  FSETP.NAN.AND P4, PT, R4, R4, PT ;  /* 0x000000040400720b */ /* 0x000fc40003f88000 */
[----:B------:R-:W-:Y:S02]  /*0820*/  @P1 SEL R5, R5, 0x40c00000, P6 ;  /* 0x40c0000005051807 */ /* 0x000fe40003000000 */
[C---:B------:R-:W-:Y:S02]  /*0830*/  FSETP.NAN.AND P6, PT, R7.reuse, R7, PT ;  /* 0x000000070700720b */ /* 0x040fe40003fc8000 */
[----:B------:R-:W-:Y:S01]  /*0840*/  FSETP.NAN.AND P1, PT, R6, R6, PT ;  /* 0x000000060600720b */ /* 0x000fe20003f28000 */
[----:B0-----:R-:W-:Y:S01]  /*0850*/  IMAD.WIDE R2, R0, 0x4, R2 ;  /* 0x0000000400027825 */ /* 0x001fe200078e0202 */
[----:B------:R-:W-:Y:S02]  /*0860*/  @P5 SEL R4, R4, 0x40c00000, P4 ;  /* 0x40c0000004045807 */ /* 0x000fe40002000000 */
[----:B------:R-:W-:Y:S02]  /*0870*/  @P3 SEL R7, R7, 0x40c00000, P6 ;  /* 0x40c0000007073807 */ /* 0x000fe40003000000 */
[----:B------:R-:W-:Y:S01]  /*0880*/  @P2 SEL R6, R6, 0x40c00000, P1 ;  /* 0x40c0000006062807 */ /* 0x000fe20000800000 */
[----:B------:R-:W-:Y:S06]  /*0890*/  @P0 EXIT ;  /* 0x000000000000094d */ /* 0x000fec0003800000 */
[----:B------:R-:W-:Y:S01]  /*08a0*/  STG.E.128 desc[UR4][R2.64], R4 ;  /* 0x0000000402007986 */ /* 0x000fe2000c101d04 */
[----:B------:R-:W-:Y:S05]  /*08b0*/  EXIT ;  /* 0x000000000000794d */ /* 0x000fea0003800000 */
.L_x_0:
[----:B------:R-:W-:-:S00]  /*08c0*/  BRA `(.L_x_0) ;  /* 0xfffffffc00fc7947 */ /* 0x000fc0000383ffff */
[----:B------:R-:W-:-:S00]  /*08d0*/  NOP ;  /* 0x0000000000007918 */ /* 0x000fc00000000000 */
        /* <DEDUP_REMOVED lines=10> */
.L_x_1:


//--------------------- .nv.global.init           --------------------------
	.section	.nv.global.init,"aw",@progbits
.nv.global.init:
	.type		_$_str,@object
	.size		_$_str,(_$_str_$_2 - _$_str)
_$_str:
        /*0000*/ 	.byte	0x5f, 0x5f, 0x43, 0x55, 0x44, 0x41, 0x5f, 0x46, 0x54, 0x5a, 0x00
	.type		_$_str_$_2,@object
	.size		_$_str_$_2,(.L_1 - _$_str_$_2)
_$_str_$_2:
        /*000b*/ 	.byte	0x5f, 0x5f, 0x43, 0x55, 0x44, 0x41, 0x5f, 0x50, 0x52, 0x45, 0x43, 0x5f, 0x53, 0x51, 0x52, 0x54
        /*001b*/ 	.byte	0x00
.L_1:


//--------------------- .nv.constant0.triton_poi_fused__native_batch_norm_legit_no_training_convolution_hardtanh_46 --------------------------
	.section	.nv.constant0.triton_poi_fused__native_batch_norm_legit_no_training_convolution_hardtanh_46,"a",@progbits
	.sectionflags	@""
	.align	4
.nv.constant0.triton_poi_fused__native_batch_norm_legit_no_training_convolution_hardtanh_46:
	.zero		588
